//
// Generated by NVIDIA NVVM Compiler
//
// Compiler Build ID: CL-36424714
// Cuda compilation tools, release 13.0, V13.0.88
// Based on NVVM 20.0.0
//

.version 9.0
.target sm_100
.address_size 64

	// .globl	_Z7kernFooPii
.extern .func  (.param .b32 func_retval0) vprintf
(
	.param .b64 vprintf_param_0,
	.param .b64 vprintf_param_1
)
;
.global .align 1 .b8 _ZN34_INTERNAL_530cfcef_4_k_cu_8aa426074cuda3std3__45__cpo5beginE[1];
.global .align 1 .b8 _ZN34_INTERNAL_530cfcef_4_k_cu_8aa426074cuda3std3__45__cpo3endE[1];
.global .align 1 .b8 _ZN34_INTERNAL_530cfcef_4_k_cu_8aa426074cuda3std3__45__cpo6cbeginE[1];
.global .align 1 .b8 _ZN34_INTERNAL_530cfcef_4_k_cu_8aa426074cuda3std3__45__cpo4cendE[1];
.global .align 1 .b8 _ZN34_INTERNAL_530cfcef_4_k_cu_8aa426074cuda3std3__45__cpo6rbeginE[1];
.global .align 1 .b8 _ZN34_INTERNAL_530cfcef_4_k_cu_8aa426074cuda3std3__45__cpo4rendE[1];
.global .align 1 .b8 _ZN34_INTERNAL_530cfcef_4_k_cu_8aa426074cuda3std3__45__cpo7crbeginE[1];
.global .align 1 .b8 _ZN34_INTERNAL_530cfcef_4_k_cu_8aa426074cuda3std3__45__cpo5crendE[1];
.global .align 1 .b8 _ZN34_INTERNAL_530cfcef_4_k_cu_8aa426074cuda3std3__436_GLOBAL__N__530cfcef_4_k_cu_8aa426076ignoreE[1];
.global .align 1 .b8 _ZN34_INTERNAL_530cfcef_4_k_cu_8aa426074cuda3std3__419piecewise_constructE[1];
.global .align 1 .b8 _ZN34_INTERNAL_530cfcef_4_k_cu_8aa426074cuda3std3__48in_placeE[1];
.global .align 1 .b8 _ZN34_INTERNAL_530cfcef_4_k_cu_8aa426074cuda3std3__420unreachable_sentinelE[1];
.global .align 1 .b8 _ZN34_INTERNAL_530cfcef_4_k_cu_8aa426074cuda3std3__47nulloptE[1];
.global .align 1 .b8 _ZN34_INTERNAL_530cfcef_4_k_cu_8aa426074cuda3std3__48unexpectE[1];
.global .align 1 .b8 _ZN34_INTERNAL_530cfcef_4_k_cu_8aa426074cuda3std6ranges3__45__cpo4swapE[1];
.global .align 1 .b8 _ZN34_INTERNAL_530cfcef_4_k_cu_8aa426074cuda3std6ranges3__45__cpo9iter_moveE[1];
.global .align 1 .b8 _ZN34_INTERNAL_530cfcef_4_k_cu_8aa426074cuda3std6ranges3__45__cpo5beginE[1];
.global .align 1 .b8 _ZN34_INTERNAL_530cfcef_4_k_cu_8aa426074cuda3std6ranges3__45__cpo3endE[1];
.global .align 1 .b8 _ZN34_INTERNAL_530cfcef_4_k_cu_8aa426074cuda3std6ranges3__45__cpo6cbeginE[1];
.global .align 1 .b8 _ZN34_INTERNAL_530cfcef_4_k_cu_8aa426074cuda3std6ranges3__45__cpo4cendE[1];
.global .align 1 .b8 _ZN34_INTERNAL_530cfcef_4_k_cu_8aa426074cuda3std6ranges3__45__cpo7advanceE[1];
.global .align 1 .b8 _ZN34_INTERNAL_530cfcef_4_k_cu_8aa426074cuda3std6ranges3__45__cpo9iter_swapE[1];
.global .align 1 .b8 _ZN34_INTERNAL_530cfcef_4_k_cu_8aa426074cuda3std6ranges3__45__cpo4nextE[1];
.global .align 1 .b8 _ZN34_INTERNAL_530cfcef_4_k_cu_8aa426074cuda3std6ranges3__45__cpo4prevE[1];
.global .align 1 .b8 _ZN34_INTERNAL_530cfcef_4_k_cu_8aa426074cuda3std6ranges3__45__cpo4dataE[1];
.global .align 1 .b8 _ZN34_INTERNAL_530cfcef_4_k_cu_8aa426074cuda3std6ranges3__45__cpo5cdataE[1];
.global .align 1 .b8 _ZN34_INTERNAL_530cfcef_4_k_cu_8aa426074cuda3std6ranges3__45__cpo4sizeE[1];
.global .align 1 .b8 _ZN34_INTERNAL_530cfcef_4_k_cu_8aa426074cuda3std6ranges3__45__cpo5ssizeE[1];
.global .align 1 .b8 _ZN34_INTERNAL_530cfcef_4_k_cu_8aa426074cuda3std6ranges3__45__cpo8distanceE[1];
.global .align 1 .b8 _ZN34_INTERNAL_530cfcef_4_k_cu_8aa426076thrust24THRUST_300001_SM_1000_NS8cuda_cub3parE[1];
.global .align 1 .b8 _ZN34_INTERNAL_530cfcef_4_k_cu_8aa426076thrust24THRUST_300001_SM_1000_NS8cuda_cub10par_nosyncE[1];
.global .align 1 .b8 _ZN34_INTERNAL_530cfcef_4_k_cu_8aa426076thrust24THRUST_300001_SM_1000_NS6system6detail10sequential3seqE[1];
.global .align 1 .b8 _ZN34_INTERNAL_530cfcef_4_k_cu_8aa426076thrust24THRUST_300001_SM_1000_NS6system3cpp3parE[1];
.global .align 1 .b8 _ZN34_INTERNAL_530cfcef_4_k_cu_8aa426076thrust24THRUST_300001_SM_1000_NS12placeholders2_1E[1];
.global .align 1 .b8 _ZN34_INTERNAL_530cfcef_4_k_cu_8aa426076thrust24THRUST_300001_SM_1000_NS12placeholders2_2E[1];
.global .align 1 .b8 _ZN34_INTERNAL_530cfcef_4_k_cu_8aa426076thrust24THRUST_300001_SM_1000_NS12placeholders2_3E[1];
.global .align 1 .b8 _ZN34_INTERNAL_530cfcef_4_k_cu_8aa426076thrust24THRUST_300001_SM_1000_NS12placeholders2_4E[1];
.global .align 1 .b8 _ZN34_INTERNAL_530cfcef_4_k_cu_8aa426076thrust24THRUST_300001_SM_1000_NS12placeholders2_5E[1];
.global .align 1 .b8 _ZN34_INTERNAL_530cfcef_4_k_cu_8aa426076thrust24THRUST_300001_SM_1000_NS12placeholders2_6E[1];
.global .align 1 .b8 _ZN34_INTERNAL_530cfcef_4_k_cu_8aa426076thrust24THRUST_300001_SM_1000_NS12placeholders2_7E[1];
.global .align 1 .b8 _ZN34_INTERNAL_530cfcef_4_k_cu_8aa426076thrust24THRUST_300001_SM_1000_NS12placeholders2_8E[1];
.global .align 1 .b8 _ZN34_INTERNAL_530cfcef_4_k_cu_8aa426076thrust24THRUST_300001_SM_1000_NS12placeholders2_9E[1];
.global .align 1 .b8 _ZN34_INTERNAL_530cfcef_4_k_cu_8aa426076thrust24THRUST_300001_SM_1000_NS12placeholders3_10E[1];
.global .align 1 .b8 _ZN34_INTERNAL_530cfcef_4_k_cu_8aa426076thrust24THRUST_300001_SM_1000_NS3seqE[1];
.global .align 1 .b8 _ZN34_INTERNAL_530cfcef_4_k_cu_8aa426076thrust24THRUST_300001_SM_1000_NS6deviceE[1];
.global .align 1 .b8 $str[8] = {37, 105, 32, 37, 105, 32, 10};

.visible .entry _Z7kernFooPii(
	.param .u64 .ptr .align 1 _Z7kernFooPii_param_0,
	.param .u32 _Z7kernFooPii_param_1
)
{
	.local .align 8 .b8 	__local_depot0[8];
	.reg .b64 	%SP;
	.reg .b64 	%SPL;
	.reg .b32 	%r<9>;
	.reg .b64 	%rd<9>;

	mov.u64 	%SPL, __local_depot0;
	cvta.local.u64 	%SP, %SPL;
	ld.param.u64 	%rd1, [_Z7kernFooPii_param_0];
	cvta.to.global.u64 	%rd2, %rd1;
	add.u64 	%rd3, %SP, 0;
	add.u64 	%rd4, %SPL, 0;
	mov.u32 	%r1, %ctaid.x;
	mov.u32 	%r2, %ntid.x;
	mov.u32 	%r3, %tid.x;
	mad.lo.s32 	%r4, %r1, %r2, %r3;
	mul.wide.s32 	%rd5, %r4, 4;
	add.s64 	%rd6, %rd2, %rd5;
	ld.global.u32 	%r5, [%rd6];
	st.local.v2.u32 	[%rd4], {%r4, %r5};
	mov.u64 	%rd7, $str;
	cvta.global.u64 	%rd8, %rd7;
	{ // callseq 0, 0
	.param .b64 param0;
	st.param.b64 	[param0], %rd8;
	.param .b64 param1;
	st.param.b64 	[param1], %rd3;
	.param .b32 retval0;
	call.uni (retval0), 
	vprintf, 
	(
	param0, 
	param1
	);
	ld.param.b32 	%r6, [retval0];
	} // callseq 0
	shl.b32 	%r8, %r4, 1;
	st.global.u32 	[%rd6], %r8;
	ret;

}
	// .globl	_ZN3cub18CUB_300001_SM_10006detail11EmptyKernelIvEEvv
.visible .entry _ZN3cub18CUB_300001_SM_10006detail11EmptyKernelIvEEvv()
{


	ret;

}


// ===== COMPILED SASS (sm_100) =====

	.target	sm_100

	.elftype	@"ET_EXEC"


//--------------------- .note.nv.tkinfo           --------------------------
	.section	.note.nv.tkinfo,"",@"SHT_NOTE"
	.sectionflags	@"SHF_NOTE_NV_TKINFO"
	.tkinfo
        /*0018*/ 	.word	0x00000002
        /*0030*/ 	.string	""
        /*0030*/ 	.string	"ptxas"
        /*0030*/ 	.string	"Cuda compilation tools, release 13.0, V13.0.88"
        /*0030*/ 	.string	"Build cuda_13.0.r13.0/compiler.36424714_0"
        /*0030*/ 	.string	"-arch sm_100 -m 64 "



//--------------------- .note.nv.cuinfo           --------------------------
	.section	.note.nv.cuinfo,"",@"SHT_NOTE"
	.sectionflags	@"SHF_NOTE_NV_CUINFO"
        /*0018*/ 	.short	0x0002
        /*001a*/ 	.short	0x0064
        /*001c*/ 	.short	0x0082
	.zero		2


//--------------------- .nv.info                  --------------------------
	.section	.nv.info,"",@"SHT_CUDA_INFO"
	.align	4


	//----- nvinfo : EIATTR_REGCOUNT
	.align		4
        /*0000*/ 	.byte	0x04, 0x2f
        /*0002*/ 	.short	(.L_47 - .L_46)
	.align		4
.L_46:
        /*0004*/ 	.word	index@(_Z7kernFooPii)
        /*0008*/ 	.word	0x00000018


	//----- nvinfo : EIATTR_FRAME_SIZE
	.align		4
.L_47:
        /*000c*/ 	.byte	0x04, 0x11
        /*000e*/ 	.short	(.L_49 - .L_48)
	.align		4
.L_48:
        /*0010*/ 	.word	index@(_Z7kernFooPii)
        /*0014*/ 	.word	0x00000008


	//----- nvinfo : EIATTR_REGCOUNT
	.align		4
.L_49:
        /*0018*/ 	.byte	0x04, 0x2f
        /*001a*/ 	.short	(.L_51 - .L_50)
	.align		4
.L_50:
        /*001c*/ 	.word	index@(_ZN3cub18CUB_300001_SM_10006detail11EmptyKernelIvEEvv)
        /*0020*/ 	.word	0x00000004


	//----- nvinfo : EIATTR_FRAME_SIZE
	.align		4
.L_51:
        /*0024*/ 	.byte	0x04, 0x11
        /*0026*/ 	.short	(.L_53 - .L_52)
	.align		4
.L_52:
        /*0028*/ 	.word	index@(_ZN3cub18CUB_300001_SM_10006detail11EmptyKernelIvEEvv)
        /*002c*/ 	.word	0x00000000


	//----- nvinfo : EIATTR_MIN_STACK_SIZE
	.align		4
.L_53:
        /*0030*/ 	.byte	0x04, 0x12
        /*0032*/ 	.short	(.L_55 - .L_54)
	.align		4
.L_54:
        /*0034*/ 	.word	index@(_ZN3cub18CUB_300001_SM_10006detail11EmptyKernelIvEEvv)
        /*0038*/ 	.word	0x00000000


	//----- nvinfo : EIATTR_MIN_STACK_SIZE
	.align		4
.L_55:
        /*003c*/ 	.byte	0x04, 0x12
        /*003e*/ 	.short	(.L_57 - .L_56)
	.align		4
.L_56:
        /*0040*/ 	.word	index@(_Z7kernFooPii)
        /*0044*/ 	.word	0x00000008
.L_57:


//--------------------- .nv.compat                --------------------------
	.section	.nv.compat,"",@"SHT_CUDA_COMPAT_INFO"
	.align	4
        /*0000*/ 	.byte	0x02, 0x09, 0x00, 0x00, 0x02, 0x02, 0x01, 0x00, 0x02, 0x05, 0x05, 0x00, 0x03, 0x07, 0x01, 0x01
        /*0010*/ 	.byte	0x02, 0x03, 0x00, 0x00, 0x02, 0x06, 0x01, 0x00, 0x04, 0x0b, 0x08, 0x00, 0x09, 0x00, 0x00, 0x00
        /*0020*/ 	.byte	0x00, 0x00, 0x00, 0x00


//--------------------- .nv.info._ZN3cub18CUB_300001_SM_10006detail11EmptyKernelIvEEvv --------------------------
	.section	.nv.info._ZN3cub18CUB_300001_SM_10006detail11EmptyKernelIvEEvv,"",@"SHT_CUDA_INFO"
	.sectionflags	@""
	.align	4


	//----- nvinfo : EIATTR_CUDA_API_VERSION
	.align		4
        /*0000*/ 	.byte	0x04, 0x37
        /*0002*/ 	.short	(.L_59 - .L_58)
.L_58:
        /*0004*/ 	.word	0x00000082


	//----- nvinfo : EIATTR_SPARSE_MMA_MASK
	.align		4
.L_59:
        /*0008*/ 	.byte	0x03, 0x50
        /*000a*/ 	.short	0x0000


	//----- nvinfo : EIATTR_MAXREG_COUNT
	.align		4
        /*000c*/ 	.byte	0x03, 0x1b
        /*000e*/ 	.short	0x00ff


	//----- nvinfo : EIATTR_MERCURY_ISA_VERSION
	.align		4
        /*0010*/ 	.byte	0x03, 0x5f
        /*0012*/ 	.short	0x0101


	//----- nvinfo : EIATTR_VRC_CTA_INIT_COUNT
	.align		4
        /*0014*/ 	.byte	0x02, 0x4a
	.zero		1
	.zero		1


	//----- nvinfo : EIATTR_EXIT_INSTR_OFFSETS
	.align		4
        /*0018*/ 	.byte	0x04, 0x1c
        /*001a*/ 	.short	(.L_61 - .L_60)


	//   ....[0]....
.L_60:
        /*001c*/ 	.word	0x00000010


	//----- nvinfo : EIATTR_SW_WAR
	.align		4
.L_61:
        /*0020*/ 	.byte	0x04, 0x36
        /*0022*/ 	.short	(.L_63 - .L_62)
.L_62:
        /*0024*/ 	.word	0x00000008
.L_63:


//--------------------- .nv.info._Z7kernFooPii    --------------------------
	.section	.nv.info._Z7kernFooPii,"",@"SHT_CUDA_INFO"
	.sectionflags	@""
	.align	4


	//----- nvinfo : EIATTR_CUDA_API_VERSION
	.align		4
        /*0000*/ 	.byte	0x04, 0x37
        /*0002*/ 	.short	(.L_65 - .L_64)
.L_64:
        /*0004*/ 	.word	0x00000082


	//----- nvinfo : EIATTR_KPARAM_INFO
	.align		4
.L_65:
        /*0008*/ 	.byte	0x04, 0x17
        /*000a*/ 	.short	(.L_67 - .L_66)
.L_66:
        /*000c*/ 	.word	0x00000000
        /*0010*/ 	.short	0x0001
        /*0012*/ 	.short	0x0008
        /*0014*/ 	.byte	0x00, 0xf0, 0x11, 0x00


	//----- nvinfo : EIATTR_KPARAM_INFO
	.align		4
.L_67:
        /*0018*/ 	.byte	0x04, 0x17
        /*001a*/ 	.short	(.L_69 - .L_68)
.L_68:
        /*001c*/ 	.word	0x00000000
        /*0020*/ 	.short	0x0000
        /*0022*/ 	.short	0x0000
        /*0024*/ 	.byte	0x00, 0xf5, 0x21, 0x00


	//----- nvinfo : EIATTR_SPARSE_MMA_MASK
	.align		4
.L_69:
        /*0028*/ 	.byte	0x03, 0x50
        /*002a*/ 	.short	0x0000


	//----- nvinfo : EIATTR_MAXREG_COUNT
	.align		4
        /*002c*/ 	.byte	0x03, 0x1b
        /*002e*/ 	.short	0x00ff


	//----- nvinfo : EIATTR_EXTERNS
	.align		4
        /*0030*/ 	.byte	0x04, 0x0f
        /*0032*/ 	.short	(.L_71 - .L_70)


	//   ....[0]....
	.align		4
.L_70:
        /*0034*/ 	.word	index@(vprintf)


	//----- nvinfo : EIATTR_MERCURY_ISA_VERSION
	.align		4
.L_71:
        /*0038*/ 	.byte	0x03, 0x5f
        /*003a*/ 	.short	0x0101


	//----- nvinfo : EIATTR_VRC_CTA_INIT_COUNT
	.align		4
        /*003c*/ 	.byte	0x02, 0x4a
	.zero		1
	.zero		1


	//----- nvinfo : EIATTR_SYSCALL_OFFSETS
	.align		4
        /*0040*/ 	.byte	0x04, 0x46
        /*0042*/ 	.short	(.L_73 - .L_72)


	//   ....[0]....
.L_72:
        /*0044*/ 	.word	0x00000150


	//----- nvinfo : EIATTR_EXIT_INSTR_OFFSETS
	.align		4
.L_73:
        /*0048*/ 	.byte	0x04, 0x1c
        /*004a*/ 	.short	(.L_75 - .L_74)


	//   ....[0]....
.L_74:
        /*004c*/ 	.word	0x00000180


	//----- nvinfo : EIATTR_CBANK_PARAM_SIZE
	.align		4
.L_75:
        /*0050*/ 	.byte	0x03, 0x19
        /*0052*/ 	.short	0x000c


	//----- nvinfo : EIATTR_PARAM_CBANK
	.align		4
        /*0054*/ 	.byte	0x04, 0x0a
        /*0056*/ 	.short	(.L_77 - .L_76)
	.align		4
.L_76:
        /*0058*/ 	.word	index@(.nv.constant0._Z7kernFooPii)
        /*005c*/ 	.short	0x0380
        /*005e*/ 	.short	0x000c


	//----- nvinfo : EIATTR_SW_WAR
	.align		4
.L_77:
        /*0060*/ 	.byte	0x04, 0x36
        /*0062*/ 	.short	(.L_79 - .L_78)
.L_78:
        /*0064*/ 	.word	0x00000008
.L_79:


//--------------------- .nv.callgraph             --------------------------
	.section	.nv.callgraph,"",@"SHT_CUDA_CALLGRAPH"
	.align	4
	.sectionentsize	8
	.align		4
        /*0000*/ 	.word	0x00000000
	.align		4
        /*0004*/ 	.word	0xffffffff
	.align		4
        /*0008*/ 	.word	index@(_Z7kernFooPii)
	.align		4
        /*000c*/ 	.word	index@(vprintf)
	.align		4
        /*0010*/ 	.word	0x00000000
	.align		4
        /*0014*/ 	.word	0xfffffffe
	.align		4
        /*0018*/ 	.word	0x00000000
	.align		4
        /*001c*/ 	.word	0xfffffffd
	.align		4
        /*0020*/ 	.word	0x00000000
	.align		4
        /*0024*/ 	.word	0xfffffffc


//--------------------- .nv.constant4             --------------------------
	.section	.nv.constant4,"a",@progbits
	.align	8
	.align		8
.nv.constant4:
        /*0000*/ 	.dword	_ZN34_INTERNAL_530cfcef_4_k_cu_8aa426074cuda3std3__45__cpo5beginE
	.align		8
        /*0008*/ 	.dword	_ZN34_INTERNAL_530cfcef_4_k_cu_8aa426074cuda3std3__45__cpo3endE
	.align		8
        /*0010*/ 	.dword	_ZN34_INTERNAL_530cfcef_4_k_cu_8aa426074cuda3std3__45__cpo6cbeginE
	.align		8
        /*0018*/ 	.dword	_ZN34_INTERNAL_530cfcef_4_k_cu_8aa426074cuda3std3__45__cpo4cendE
	.align		8
        /*0020*/ 	.dword	_ZN34_INTERNAL_530cfcef_4_k_cu_8aa426074cuda3std3__45__cpo6rbeginE
	.align		8
        /*0028*/ 	.dword	_ZN34_INTERNAL_530cfcef_4_k_cu_8aa426074cuda3std3__45__cpo4rendE
	.align		8
        /*0030*/ 	.dword	_ZN34_INTERNAL_530cfcef_4_k_cu_8aa426074cuda3std3__45__cpo7crbeginE
	.align		8
        /*0038*/ 	.dword	_ZN34_INTERNAL_530cfcef_4_k_cu_8aa426074cuda3std3__45__cpo5crendE
	.align		8
        /*0040*/ 	.dword	_ZN34_INTERNAL_530cfcef_4_k_cu_8aa426074cuda3std3__436_GLOBAL__N__530cfcef_4_k_cu_8aa426076ignoreE
	.align		8
        /*0048*/ 	.dword	_ZN34_INTERNAL_530cfcef_4_k_cu_8aa426074cuda3std3__419piecewise_constructE
	.align		8
        /*0050*/ 	.dword	_ZN34_INTERNAL_530cfcef_4_k_cu_8aa426074cuda3std3__48in_placeE
	.align		8
        /*0058*/ 	.dword	_ZN34_INTERNAL_530cfcef_4_k_cu_8aa426074cuda3std3__420unreachable_sentinelE
	.align		8
        /*0060*/ 	.dword	_ZN34_INTERNAL_530cfcef_4_k_cu_8aa426074cuda3std3__47nulloptE
	.align		8
        /*0068*/ 	.dword	_ZN34_INTERNAL_530cfcef_4_k_cu_8aa426074cuda3std3__48unexpectE
	.align		8
        /*0070*/ 	.dword	_ZN34_INTERNAL_530cfcef_4_k_cu_8aa426074cuda3std6ranges3__45__cpo4swapE
	.align		8
        /*0078*/ 	.dword	_ZN34_INTERNAL_530cfcef_4_k_cu_8aa426074cuda3std6ranges3__45__cpo9iter_moveE
	.align		8
        /*0080*/ 	.dword	_ZN34_INTERNAL_530cfcef_4_k_cu_8aa426074cuda3std6ranges3__45__cpo5beginE
	.align		8
        /*0088*/ 	.dword	_ZN34_INTERNAL_530cfcef_4_k_cu_8aa426074cuda3std6ranges3__45__cpo3endE
	.align		8
        /*0090*/ 	.dword	_ZN34_INTERNAL_530cfcef_4_k_cu_8aa426074cuda3std6ranges3__45__cpo6cbeginE
	.align		8
        /*0098*/ 	.dword	_ZN34_INTERNAL_530cfcef_4_k_cu_8aa426074cuda3std6ranges3__45__cpo4cendE
	.align		8
        /*00a0*/ 	.dword	_ZN34_INTERNAL_530cfcef_4_k_cu_8aa426074cuda3std6ranges3__45__cpo7advanceE
	.align		8
        /*00a8*/ 	.dword	_ZN34_INTERNAL_530cfcef_4_k_cu_8aa426074cuda3std6ranges3__45__cpo9iter_swapE
	.align		8
        /*00b0*/ 	.dword	_ZN34_INTERNAL_530cfcef_4_k_cu_8aa426074cuda3std6ranges3__45__cpo4nextE
	.align		8
        /*00b8*/ 	.dword	_ZN34_INTERNAL_530cfcef_4_k_cu_8aa426074cuda3std6ranges3__45__cpo4prevE
	.align		8
        /*00c0*/ 	.dword	_ZN34_INTERNAL_530cfcef_4_k_cu_8aa426074cuda3std6ranges3__45__cpo4dataE
	.align		8
        /*00c8*/ 	.dword	_ZN34_INTERNAL_530cfcef_4_k_cu_8aa426074cuda3std6ranges3__45__cpo5cdataE
	.align		8
        /*00d0*/ 	.dword	_ZN34_INTERNAL_530cfcef_4_k_cu_8aa426074cuda3std6ranges3__45__cpo4sizeE
	.align		8
        /*00d8*/ 	.dword	_ZN34_INTERNAL_530cfcef_4_k_cu_8aa426074cuda3std6ranges3__45__cpo5ssizeE
	.align		8
        /*00e0*/ 	.dword	_ZN34_INTERNAL_530cfcef_4_k_cu_8aa426074cuda3std6ranges3__45__cpo8distanceE
	.align		8
        /*00e8*/ 	.dword	_ZN34_INTERNAL_530cfcef_4_k_cu_8aa426076thrust24THRUST_300001_SM_1000_NS8cuda_cub3parE
	.align		8
        /*00f0*/ 	.dword	_ZN34_INTERNAL_530cfcef_4_k_cu_8aa426076thrust24THRUST_300001_SM_1000_NS8cuda_cub10par_nosyncE
	.align		8
        /*00f8*/ 	.dword	_ZN34_INTERNAL_530cfcef_4_k_cu_8aa426076thrust24THRUST_300001_SM_1000_NS6system6detail10sequential3seqE
	.align		8
        /*0100*/ 	.dword	_ZN34_INTERNAL_530cfcef_4_k_cu_8aa426076thrust24THRUST_300001_SM_1000_NS6system3cpp3parE
	.align		8
        /*0108*/ 	.dword	_ZN34_INTERNAL_530cfcef_4_k_cu_8aa426076thrust24THRUST_300001_SM_1000_NS12placeholders2_1E
	.align		8
        /*0110*/ 	.dword	_ZN34_INTERNAL_530cfcef_4_k_cu_8aa426076thrust24THRUST_300001_SM_1000_NS12placeholders2_2E
	.align		8
        /*0118*/ 	.dword	_ZN34_INTERNAL_530cfcef_4_k_cu_8aa426076thrust24THRUST_300001_SM_1000_NS12placeholders2_3E
	.align		8
        /*0120*/ 	.dword	_ZN34_INTERNAL_530cfcef_4_k_cu_8aa426076thrust24THRUST_300001_SM_1000_NS12placeholders2_4E
	.align		8
        /*0128*/ 	.dword	_ZN34_INTERNAL_530cfcef_4_k_cu_8aa426076thrust24THRUST_300001_SM_1000_NS12placeholders2_5E
	.align		8
        /*0130*/ 	.dword	_ZN34_INTERNAL_530cfcef_4_k_cu_8aa426076thrust24THRUST_300001_SM_1000_NS12placeholders2_6E
	.align		8
        /*0138*/ 	.dword	_ZN34_INTERNAL_530cfcef_4_k_cu_8aa426076thrust24THRUST_300001_SM_1000_NS12placeholders2_7E
	.align		8
        /*0140*/ 	.dword	_ZN34_INTERNAL_530cfcef_4_k_cu_8aa426076thrust24THRUST_300001_SM_1000_NS12placeholders2_8E
	.align		8
        /*0148*/ 	.dword	_ZN34_INTERNAL_530cfcef_4_k_cu_8aa426076thrust24THRUST_300001_SM_1000_NS12placeholders2_9E
	.align		8
        /*0150*/ 	.dword	_ZN34_INTERNAL_530cfcef_4_k_cu_8aa426076thrust24THRUST_300001_SM_1000_NS12placeholders3_10E
	.align		8
        /*0158*/ 	.dword	_ZN34_INTERNAL_530cfcef_4_k_cu_8aa426076thrust24THRUST_300001_SM_1000_NS3seqE
	.align		8
        /*0160*/ 	.dword	_ZN34_INTERNAL_530cfcef_4_k_cu_8aa426076thrust24THRUST_300001_SM_1000_NS6deviceE
	.align		8
        /*0168*/ 	.dword	$str
	.align		8
        /*0170*/ 	.dword	vprintf


//--------------------- .text._ZN3cub18CUB_300001_SM_10006detail11EmptyKernelIvEEvv --------------------------
	.section	.text._ZN3cub18CUB_300001_SM_10006detail11EmptyKernelIvEEvv,"ax",@progbits
	.align	128
        .global         _ZN3cub18CUB_300001_SM_10006detail11EmptyKernelIvEEvv
        .type           _ZN3cub18CUB_300001_SM_10006detail11EmptyKernelIvEEvv,@function
        .size           _ZN3cub18CUB_300001_SM_10006detail11EmptyKernelIvEEvv,(.L_x_3 - _ZN3cub18CUB_300001_SM_10006detail11EmptyKernelIvEEvv)
        .other          _ZN3cub18CUB_300001_SM_10006detail11EmptyKernelIvEEvv,@"STO_CUDA_ENTRY STV_DEFAULT"
_ZN3cub18CUB_300001_SM_10006detail11EmptyKernelIvEEvv:
.text._ZN3cub18CUB_300001_SM_10006detail11EmptyKernelIvEEvv:
[----:B------:R-:W-:Y:S01]  /*0000*/  LDC R1, c[0x0][0x37c] ;  /* 0x0000df00ff017b82 */ /* 0x000fe20000000800 */
[----:B------:R-:W-:Y:S05]  /*0010*/  EXIT ;  /* 0x000000000000794d */ /* 0x000fea0003800000 */
.L_x_0:
[----:B------:R-:W-:-:S00]  /*0020*/  BRA `(.L_x_0) ;  /* 0xfffffffc00fc7947 */ /* 0x000fc0000383ffff */
[----:B------:R-:W-:-:S00]  /*0030*/  NOP ;  /* 0x0000000000007918 */ /* 0x000fc00000000000 */
        /* <DEDUP_REMOVED lines=12> */
.L_x_3:


//--------------------- .text._Z7kernFooPii       --------------------------
	.section	.text._Z7kernFooPii,"ax",@progbits
	.align	128
        .global         _Z7kernFooPii
        .type           _Z7kernFooPii,@function
        .size           _Z7kernFooPii,(.L_x_4 - _Z7kernFooPii)
        .other          _Z7kernFooPii,@"STO_CUDA_ENTRY STV_DEFAULT"
_Z7kernFooPii:
.text._Z7kernFooPii:
[----:B------:R-:W0:Y:S01]  /*0000*/  LDC R1, c[0x0][0x37c] ;  /* 0x0000df00ff017b82 */ /* 0x000e220000000800 */
[----:B------:R-:W1:Y:S01]  /*0010*/  S2R R3, SR_TID.X ;  /* 0x0000000000037919 */ /* 0x000e620000002100 */
[----:B------:R-:W2:Y:S06]  /*0020*/  LDCU UR5, c[0x0][0x2fc] ;  /* 0x00005f80ff0577ac */ /* 0x000eac0008000800 */
[----:B------:R-:W1:Y:S01]  /*0030*/  S2UR UR4, SR_CTAID.X ;  /* 0x00000000000479c3 */ /* 0x000e620000002500 */
[----:B0-----:R-:W-:Y:S01]  /*0040*/  VIADD R1, R1, 0xfffffff8 ;  /* 0xfffffff801017836 */ /* 0x001fe20000000000 */
[----:B------:R-:W0:Y:S06]  /*0050*/  LDCU.64 UR36, c[0x0][0x358] ;  /* 0x00006b00ff2477ac */ /* 0x000e2c0008000a00 */
[----:B------:R-:W3:Y:S01]  /*0060*/  LDC.64 R16, c[0x0][0x380] ;  /* 0x0000e000ff107b82 */ /* 0x000ee20000000a00 */
[----:B------:R-:W-:Y:S01]  /*0070*/  MOV R0, 0x170 ;  /* 0x0000017000007802 */ /* 0x000fe20000000f00 */
[----:B------:R-:W4:Y:S06]  /*0080*/  LDCU.64 UR6, c[0x4][0x168] ;  /* 0x01002d00ff0677ac */ /* 0x000f2c0008000a00 */
[----:B------:R-:W1:Y:S02]  /*0090*/  LDC R2, c[0x0][0x360] ;  /* 0x0000d800ff027b82 */ /* 0x000e640000000800 */
[----:B-1----:R-:W-:-:S04]  /*00a0*/  IMAD R2, R2, UR4, R3 ;  /* 0x0000000402027c24 */ /* 0x002fc8000f8e0203 */
[----:B---3--:R-:W-:-:S05]  /*00b0*/  IMAD.WIDE R16, R2, 0x4, R16 ;  /* 0x0000000402107825 */ /* 0x008fca00078e0210 */
[----:B0-----:R-:W3:Y:S01]  /*00c0*/  LDG.E R3, desc[UR36][R16.64] ;  /* 0x0000002410037981 */ /* 0x001ee2000c1e1900 */
[----:B------:R-:W0:Y:S01]  /*00d0*/  LDCU UR4, c[0x0][0x2f8] ;  /* 0x00005f00ff0477ac */ /* 0x000e220008000800 */
[----:B------:R1:W1:Y:S01]  /*00e0*/  LDC.64 R8, c[0x4][R0] ;  /* 0x0100000000087b82 */ /* 0x0002620000000a00 */
[----:B----4-:R-:W-:Y:S01]  /*00f0*/  MOV R4, UR6 ;  /* 0x0000000600047c02 */ /* 0x010fe20008000f00 */
[----:B------:R-:W-:Y:S01]  /*0100*/  IMAD.U32 R5, RZ, RZ, UR7 ;  /* 0x00000007ff057e24 */ /* 0x000fe2000f8e00ff */
[----:B0-----:R-:W-:-:S04]  /*0110*/  IADD3 R6, P0, PT, R1, UR4, RZ ;  /* 0x0000000401067c10 */ /* 0x001fc8000ff1e0ff */
[----:B--2---:R-:W-:Y:S01]  /*0120*/  IADD3.X R7, PT, PT, RZ, UR5, RZ, P0, !PT ;  /* 0x00000005ff077c10 */ /* 0x004fe200087fe4ff */
[----:B-1-3--:R0:W-:Y:S08]  /*0130*/  STL.64 [R1], R2 ;  /* 0x0000000201007387 */ /* 0x00a1f00000100a00 */
[----:B------:R-:W-:-:S07]  /*0140*/  LEPC R20, `(.L_x_1) ;  /* 0x000000001014794e */ /* 0x000fce0000000000 */
[----:B0-----:R-:W-:Y:S05]  /*0150*/  CALL.ABS.NOINC R8 ;  /* 0x0000000008007343 */ /* 0x001fea0003c00000 */
.L_x_1:
[----:B------:R-:W-:-:S05]  /*0160*/  IMAD.SHL.U32 R3, R2, 0x2, RZ ;  /* 0x0000000202037824 */ /* 0x000fca00078e00ff */
[----:B------:R-:W-:Y:S01]  /*0170*/  STG.E desc[UR36][R16.64], R3 ;  /* 0x0000000310007986 */ /* 0x000fe2000c101924 */
[----:B------:R-:W-:Y:S05]  /*0180*/  EXIT ;  /* 0x000000000000794d */ /* 0x000fea0003800000 */
.L_x_2:
        /* <DEDUP_REMOVED lines=15> */
.L_x_4:


//--------------------- .nv.global.init           --------------------------
	.section	.nv.global.init,"aw",@progbits
.nv.global.init:
	.type		$str,@object
	.size		$str,(.L_45 - $str)
$str:
        /*0000*/ 	.byte	0x25, 0x69, 0x20, 0x25, 0x69, 0x20, 0x0a, 0x00
.L_45:


//--------------------- .nv.shared.reserved.0     --------------------------
	.section	.nv.shared.reserved.0,"aw",@nobits
	.weak		__nv_reservedSMEM_offset_0_alias
	.size		__nv_reservedSMEM_offset_0_alias, 0, 64
	.other		__nv_reservedSMEM_offset_0_alias,@"STO_CUDA_RESERVED_SHARED STV_DEFAULT"
__nv_reservedSMEM_offset_0_alias:
	.zero		0
	.zero		64


//--------------------- .nv.global                --------------------------
	.section	.nv.global,"aw",@nobits
.nv.global:
	.type		_ZN34_INTERNAL_530cfcef_4_k_cu_8aa426076thrust24THRUST_300001_SM_1000_NS12placeholders2_8E,@object
	.size		_ZN34_INTERNAL_530cfcef_4_k_cu_8aa426076thrust24THRUST_300001_SM_1000_NS12placeholders2_8E,(_ZN34_INTERNAL_530cfcef_4_k_cu_8aa426074cuda3std3__436_GLOBAL__N__530cfcef_4_k_cu_8aa426076ignoreE - _ZN34_INTERNAL_530cfcef_4_k_cu_8aa426076thrust24THRUST_300001_SM_1000_NS12placeholders2_8E)
_ZN34_INTERNAL_530cfcef_4_k_cu_8aa426076thrust24THRUST_300001_SM_1000_NS12placeholders2_8E:
	.zero		1
	.type		_ZN34_INTERNAL_530cfcef_4_k_cu_8aa426074cuda3std3__436_GLOBAL__N__530cfcef_4_k_cu_8aa426076ignoreE,@object
	.size		_ZN34_INTERNAL_530cfcef_4_k_cu_8aa426074cuda3std3__436_GLOBAL__N__530cfcef_4_k_cu_8aa426076ignoreE,(_ZN34_INTERNAL_530cfcef_4_k_cu_8aa426074cuda3std6ranges3__45__cpo4dataE - _ZN34_INTERNAL_530cfcef_4_k_cu_8aa426074cuda3std3__436_GLOBAL__N__530cfcef_4_k_cu_8aa426076ignoreE)
_ZN34_INTERNAL_530cfcef_4_k_cu_8aa426074cuda3std3__436_GLOBAL__N__530cfcef_4_k_cu_8aa426076ignoreE:
	.zero		1
	.type		_ZN34_INTERNAL_530cfcef_4_k_cu_8aa426074cuda3std6ranges3__45__cpo4dataE,@object
	.size		_ZN34_INTERNAL_530cfcef_4_k_cu_8aa426074cuda3std6ranges3__45__cpo4dataE,(_ZN34_INTERNAL_530cfcef_4_k_cu_8aa426076thrust24THRUST_300001_SM_1000_NS6system3cpp3parE - _ZN34_INTERNAL_530cfcef_4_k_cu_8aa426074cuda3std6ranges3__45__cpo4dataE)
_ZN34_INTERNAL_530cfcef_4_k_cu_8aa426074cuda3std6ranges3__45__cpo4dataE:
	.zero		1
	.type		_ZN34_INTERNAL_530cfcef_4_k_cu_8aa426076thrust24THRUST_300001_SM_1000_NS6system3cpp3parE,@object
	.size		_ZN34_INTERNAL_530cfcef_4_k_cu_8aa426076thrust24THRUST_300001_SM_1000_NS6system3cpp3parE,(_ZN34_INTERNAL_530cfcef_4_k_cu_8aa426074cuda3std3__45__cpo5beginE - _ZN34_INTERNAL_530cfcef_4_k_cu_8aa426076thrust24THRUST_300001_SM_1000_NS6system3cpp3parE)
_ZN34_INTERNAL_530cfcef_4_k_cu_8aa426076thrust24THRUST_300001_SM_1000_NS6system3cpp3parE:
	.zero		1
	.type		_ZN34_INTERNAL_530cfcef_4_k_cu_8aa426074cuda3std3__45__cpo5beginE,@object
	.size		_ZN34_INTERNAL_530cfcef_4_k_cu_8aa426074cuda3std3__45__cpo5beginE,(_ZN34_INTERNAL_530cfcef_4_k_cu_8aa426074cuda3std6ranges3__45__cpo5beginE - _ZN34_INTERNAL_530cfcef_4_k_cu_8aa426074cuda3std3__45__cpo5beginE)
_ZN34_INTERNAL_530cfcef_4_k_cu_8aa426074cuda3std3__45__cpo5beginE:
	.zero		1
	.type		_ZN34_INTERNAL_530cfcef_4_k_cu_8aa426074cuda3std6ranges3__45__cpo5beginE,@object
	.size		_ZN34_INTERNAL_530cfcef_4_k_cu_8aa426074cuda3std6ranges3__45__cpo5beginE,(_ZN34_INTERNAL_530cfcef_4_k_cu_8aa426076thrust24THRUST_300001_SM_1000_NS6deviceE - _ZN34_INTERNAL_530cfcef_4_k_cu_8aa426074cuda3std6ranges3__45__cpo5beginE)
_ZN34_INTERNAL_530cfcef_4_k_cu_8aa426074cuda3std6ranges3__45__cpo5beginE:
	.zero		1
	.type		_ZN34_INTERNAL_530cfcef_4_k_cu_8aa426076thrust24THRUST_300001_SM_1000_NS6deviceE,@object
	.size		_ZN34_INTERNAL_530cfcef_4_k_cu_8aa426076thrust24THRUST_300001_SM_1000_NS6deviceE,(_ZN34_INTERNAL_530cfcef_4_k_cu_8aa426074cuda3std3__47nulloptE - _ZN34_INTERNAL_530cfcef_4_k_cu_8aa426076thrust24THRUST_300001_SM_1000_NS6deviceE)
_ZN34_INTERNAL_530cfcef_4_k_cu_8aa426076thrust24THRUST_300001_SM_1000_NS6deviceE:
	.zero		1
	.type		_ZN34_INTERNAL_530cfcef_4_k_cu_8aa426074cuda3std3__47nulloptE,@object
	.size		_ZN34_INTERNAL_530cfcef_4_k_cu_8aa426074cuda3std3__47nulloptE,(_ZN34_INTERNAL_530cfcef_4_k_cu_8aa426074cuda3std6ranges3__45__cpo8distanceE - _ZN34_INTERNAL_530cfcef_4_k_cu_8aa426074cuda3std3__47nulloptE)
_ZN34_INTERNAL_530cfcef_4_k_cu_8aa426074cuda3std3__47nulloptE:
	.zero		1
	.type		_ZN34_INTERNAL_530cfcef_4_k_cu_8aa426074cuda3std6ranges3__45__cpo8distanceE,@object
	.size		_ZN34_INTERNAL_530cfcef_4_k_cu_8aa426074cuda3std6ranges3__45__cpo8distanceE,(_ZN34_INTERNAL_530cfcef_4_k_cu_8aa426076thrust24THRUST_300001_SM_1000_NS12placeholders2_4E - _ZN34_INTERNAL_530cfcef_4_k_cu_8aa426074cuda3std6ranges3__45__cpo8distanceE)
_ZN34_INTERNAL_530cfcef_4_k_cu_8aa426074cuda3std6ranges3__45__cpo8distanceE:
	.zero		1
	.type		_ZN34_INTERNAL_530cfcef_4_k_cu_8aa426076thrust24THRUST_300001_SM_1000_NS12placeholders2_4E,@object
	.size		_ZN34_INTERNAL_530cfcef_4_k_cu_8aa426076thrust24THRUST_300001_SM_1000_NS12placeholders2_4E,(_ZN34_INTERNAL_530cfcef_4_k_cu_8aa426074cuda3std3__45__cpo6rbeginE - _ZN34_INTERNAL_530cfcef_4_k_cu_8aa426076thrust24THRUST_300001_SM_1000_NS12placeholders2_4E)
_ZN34_INTERNAL_530cfcef_4_k_cu_8aa426076thrust24THRUST_300001_SM_1000_NS12placeholders2_4E:
	.zero		1
	.type		_ZN34_INTERNAL_530cfcef_4_k_cu_8aa426074cuda3std3__45__cpo6rbeginE,@object
	.size		_ZN34_INTERNAL_530cfcef_4_k_cu_8aa426074cuda3std3__45__cpo6rbeginE,(_ZN34_INTERNAL_530cfcef_4_k_cu_8aa426074cuda3std6ranges3__45__cpo7advanceE - _ZN34_INTERNAL_530cfcef_4_k_cu_8aa426074cuda3std3__45__cpo6rbeginE)
_ZN34_INTERNAL_530cfcef_4_k_cu_8aa426074cuda3std3__45__cpo6rbeginE:
	.zero		1
	.type		_ZN34_INTERNAL_530cfcef_4_k_cu_8aa426074cuda3std6ranges3__45__cpo7advanceE,@object
	.size		_ZN34_INTERNAL_530cfcef_4_k_cu_8aa426074cuda3std6ranges3__45__cpo7advanceE,(_ZN34_INTERNAL_530cfcef_4_k_cu_8aa426076thrust24THRUST_300001_SM_1000_NS12placeholders3_10E - _ZN34_INTERNAL_530cfcef_4_k_cu_8aa426074cuda3std6ranges3__45__cpo7advanceE)
_ZN34_INTERNAL_530cfcef_4_k_cu_8aa426074cuda3std6ranges3__45__cpo7advanceE:
	.zero		1
	.type		_ZN34_INTERNAL_530cfcef_4_k_cu_8aa426076thrust24THRUST_300001_SM_1000_NS12placeholders3_10E,@object
	.size		_ZN34_INTERNAL_530cfcef_4_k_cu_8aa426076thrust24THRUST_300001_SM_1000_NS12placeholders3_10E,(_ZN34_INTERNAL_530cfcef_4_k_cu_8aa426074cuda3std3__48in_placeE - _ZN34_INTERNAL_530cfcef_4_k_cu_8aa426076thrust24THRUST_300001_SM_1000_NS12placeholders3_10E)
_ZN34_INTERNAL_530cfcef_4_k_cu_8aa426076thrust24THRUST_300001_SM_1000_NS12placeholders3_10E:
	.zero		1
	.type		_ZN34_INTERNAL_530cfcef_4_k_cu_8aa426074cuda3std3__48in_placeE,@object
	.size		_ZN34_INTERNAL_530cfcef_4_k_cu_8aa426074cuda3std3__48in_placeE,(_ZN34_INTERNAL_530cfcef_4_k_cu_8aa426074cuda3std6ranges3__45__cpo4sizeE - _ZN34_INTERNAL_530cfcef_4_k_cu_8aa426074cuda3std3__48in_placeE)
_ZN34_INTERNAL_530cfcef_4_k_cu_8aa426074cuda3std3__48in_placeE:
	.zero		1
	.type		_ZN34_INTERNAL_530cfcef_4_k_cu_8aa426074cuda3std6ranges3__45__cpo4sizeE,@object
	.size		_ZN34_INTERNAL_530cfcef_4_k_cu_8aa426074cuda3std6ranges3__45__cpo4sizeE,(_ZN34_INTERNAL_530cfcef_4_k_cu_8aa426076thrust24THRUST_300001_SM_1000_NS12placeholders2_2E - _ZN34_INTERNAL_530cfcef_4_k_cu_8aa426074cuda3std6ranges3__45__cpo4sizeE)
_ZN34_INTERNAL_530cfcef_4_k_cu_8aa426074cuda3std6ranges3__45__cpo4sizeE:
	.zero		1
	.type		_ZN34_INTERNAL_530cfcef_4_k_cu_8aa426076thrust24THRUST_300001_SM_1000_NS12placeholders2_2E,@object
	.size		_ZN34_INTERNAL_530cfcef_4_k_cu_8aa426076thrust24THRUST_300001_SM_1000_NS12placeholders2_2E,(_ZN34_INTERNAL_530cfcef_4_k_cu_8aa426074cuda3std3__45__cpo6cbeginE - _ZN34_INTERNAL_530cfcef_4_k_cu_8aa426076thrust24THRUST_300001_SM_1000_NS12placeholders2_2E)
_ZN34_INTERNAL_530cfcef_4_k_cu_8aa426076thrust24THRUST_300001_SM_1000_NS12placeholders2_2E:
	.zero		1
	.type		_ZN34_INTERNAL_530cfcef_4_k_cu_8aa426074cuda3std3__45__cpo6cbeginE,@object
	.size		_ZN34_INTERNAL_530cfcef_4_k_cu_8aa426074cuda3std3__45__cpo6cbeginE,(_ZN34_INTERNAL_530cfcef_4_k_cu_8aa426074cuda3std6ranges3__45__cpo6cbeginE - _ZN34_INTERNAL_530cfcef_4_k_cu_8aa426074cuda3std3__45__cpo6cbeginE)
_ZN34_INTERNAL_530cfcef_4_k_cu_8aa426074cuda3std3__45__cpo6cbeginE:
	.zero		1
	.type		_ZN34_INTERNAL_530cfcef_4_k_cu_8aa426074cuda3std6ranges3__45__cpo6cbeginE,@object
	.size		_ZN34_INTERNAL_530cfcef_4_k_cu_8aa426074cuda3std6ranges3__45__cpo6cbeginE,(_ZN34_INTERNAL_530cfcef_4_k_cu_8aa426076thrust24THRUST_300001_SM_1000_NS12placeholders2_6E - _ZN34_INTERNAL_530cfcef_4_k_cu_8aa426074cuda3std6ranges3__45__cpo6cbeginE)
_ZN34_INTERNAL_530cfcef_4_k_cu_8aa426074cuda3std6ranges3__45__cpo6cbeginE:
	.zero		1
	.type		_ZN34_INTERNAL_530cfcef_4_k_cu_8aa426076thrust24THRUST_300001_SM_1000_NS12placeholders2_6E,@object
	.size		_ZN34_INTERNAL_530cfcef_4_k_cu_8aa426076thrust24THRUST_300001_SM_1000_NS12placeholders2_6E,(_ZN34_INTERNAL_530cfcef_4_k_cu_8aa426074cuda3std3__45__cpo7crbeginE - _ZN34_INTERNAL_530cfcef_4_k_cu_8aa426076thrust24THRUST_300001_SM_1000_NS12placeholders2_6E)
_ZN34_INTERNAL_530cfcef_4_k_cu_8aa426076thrust24THRUST_300001_SM_1000_NS12placeholders2_6E:
	.zero		1
	.type		_ZN34_INTERNAL_530cfcef_4_k_cu_8aa426074cuda3std3__45__cpo7crbeginE,@object
	.size		_ZN34_INTERNAL_530cfcef_4_k_cu_8aa426074cuda3std3__45__cpo7crbeginE,(_ZN34_INTERNAL_530cfcef_4_k_cu_8aa426074cuda3std6ranges3__45__cpo4nextE - _ZN34_INTERNAL_530cfcef_4_k_cu_8aa426074cuda3std3__45__cpo7crbeginE)
_ZN34_INTERNAL_530cfcef_4_k_cu_8aa426074cuda3std3__45__cpo7crbeginE:
	.zero		1
	.type		_ZN34_INTERNAL_530cfcef_4_k_cu_8aa426074cuda3std6ranges3__45__cpo4nextE,@object
	.size		_ZN34_INTERNAL_530cfcef_4_k_cu_8aa426074cuda3std6ranges3__45__cpo4nextE,(_ZN34_INTERNAL_530cfcef_4_k_cu_8aa426074cuda3std6ranges3__45__cpo4swapE - _ZN34_INTERNAL_530cfcef_4_k_cu_8aa426074cuda3std6ranges3__45__cpo4nextE)
_ZN34_INTERNAL_530cfcef_4_k_cu_8aa426074cuda3std6ranges3__45__cpo4nextE:
	.zero		1
	.type		_ZN34_INTERNAL_530cfcef_4_k_cu_8aa426074cuda3std6ranges3__45__cpo4swapE,@object
	.size		_ZN34_INTERNAL_530cfcef_4_k_cu_8aa426074cuda3std6ranges3__45__cpo4swapE,(_ZN34_INTERNAL_530cfcef_4_k_cu_8aa426076thrust24THRUST_300001_SM_1000_NS8cuda_cub10par_nosyncE - _ZN34_INTERNAL_530cfcef_4_k_cu_8aa426074cuda3std6ranges3__45__cpo4swapE)
_ZN34_INTERNAL_530cfcef_4_k_cu_8aa426074cuda3std6ranges3__45__cpo4swapE:
	.zero		1
	.type		_ZN34_INTERNAL_530cfcef_4_k_cu_8aa426076thrust24THRUST_300001_SM_1000_NS8cuda_cub10par_nosyncE,@object
	.size		_ZN34_INTERNAL_530cfcef_4_k_cu_8aa426076thrust24THRUST_300001_SM_1000_NS8cuda_cub10par_nosyncE,(_ZN34_INTERNAL_530cfcef_4_k_cu_8aa426076thrust24THRUST_300001_SM_1000_NS3seqE - _ZN34_INTERNAL_530cfcef_4_k_cu_8aa426076thrust24THRUST_300001_SM_1000_NS8cuda_cub10par_nosyncE)
_ZN34_INTERNAL_530cfcef_4_k_cu_8aa426076thrust24THRUST_300001_SM_1000_NS8cuda_cub10par_nosyncE:
	.zero		1
	.type		_ZN34_INTERNAL_530cfcef_4_k_cu_8aa426076thrust24THRUST_300001_SM_1000_NS3seqE,@object
	.size		_ZN34_INTERNAL_530cfcef_4_k_cu_8aa426076thrust24THRUST_300001_SM_1000_NS3seqE,(_ZN34_INTERNAL_530cfcef_4_k_cu_8aa426074cuda3std3__420unreachable_sentinelE - _ZN34_INTERNAL_530cfcef_4_k_cu_8aa426076thrust24THRUST_300001_SM_1000_NS3seqE)
_ZN34_INTERNAL_530cfcef_4_k_cu_8aa426076thrust24THRUST_300001_SM_1000_NS3seqE:
	.zero		1
	.type		_ZN34_INTERNAL_530cfcef_4_k_cu_8aa426074cuda3std3__420unreachable_sentinelE,@object
	.size		_ZN34_INTERNAL_530cfcef_4_k_cu_8aa426074cuda3std3__420unreachable_sentinelE,(_ZN34_INTERNAL_530cfcef_4_k_cu_8aa426074cuda3std6ranges3__45__cpo5ssizeE - _ZN34_INTERNAL_530cfcef_4_k_cu_8aa426074cuda3std3__420unreachable_sentinelE)
_ZN34_INTERNAL_530cfcef_4_k_cu_8aa426074cuda3std3__420unreachable_sentinelE:
	.zero		1
	.type		_ZN34_INTERNAL_530cfcef_4_k_cu_8aa426074cuda3std6ranges3__45__cpo5ssizeE,@object
	.size		_ZN34_INTERNAL_530cfcef_4_k_cu_8aa426074cuda3std6ranges3__45__cpo5ssizeE,(_ZN34_INTERNAL_530cfcef_4_k_cu_8aa426076thrust24THRUST_300001_SM_1000_NS12placeholders2_3E - _ZN34_INTERNAL_530cfcef_4_k_cu_8aa426074cuda3std6ranges3__45__cpo5ssizeE)
_ZN34_INTERNAL_530cfcef_4_k_cu_8aa426074cuda3std6ranges3__45__cpo5ssizeE:
	.zero		1
	.type		_ZN34_INTERNAL_530cfcef_4_k_cu_8aa426076thrust24THRUST_300001_SM_1000_NS12placeholders2_3E,@object
	.size		_ZN34_INTERNAL_530cfcef_4_k_cu_8aa426076thrust24THRUST_300001_SM_1000_NS12placeholders2_3E,(_ZN34_INTERNAL_530cfcef_4_k_cu_8aa426074cuda3std3__45__cpo4cendE - _ZN34_INTERNAL_530cfcef_4_k_cu_8aa426076thrust24THRUST_300001_SM_1000_NS12placeholders2_3E)
_ZN34_INTERNAL_530cfcef_4_k_cu_8aa426076thrust24THRUST_300001_SM_1000_NS12placeholders2_3E:
	.zero		1
	.type		_ZN34_INTERNAL_530cfcef_4_k_cu_8aa426074cuda3std3__45__cpo4cendE,@object
	.size		_ZN34_INTERNAL_530cfcef_4_k_cu_8aa426074cuda3std3__45__cpo4cendE,(_ZN34_INTERNAL_530cfcef_4_k_cu_8aa426074cuda3std6ranges3__45__cpo4cendE - _ZN34_INTERNAL_530cfcef_4_k_cu_8aa426074cuda3std3__45__cpo4cendE)
_ZN34_INTERNAL_530cfcef_4_k_cu_8aa426074cuda3std3__45__cpo4cendE:
	.zero		1
	.type		_ZN34_INTERNAL_530cfcef_4_k_cu_8aa426074cuda3std6ranges3__45__cpo4cendE,@object
	.size		_ZN34_INTERNAL_530cfcef_4_k_cu_8aa426074cuda3std6ranges3__45__cpo4cendE,(_ZN34_INTERNAL_530cfcef_4_k_cu_8aa426076thrust24THRUST_300001_SM_1000_NS12placeholders2_7E - _ZN34_INTERNAL_530cfcef_4_k_cu_8aa426074cuda3std6ranges3__45__cpo4cendE)
_ZN34_INTERNAL_530cfcef_4_k_cu_8aa426074cuda3std6ranges3__45__cpo4cendE:
	.zero		1
	.type		_ZN34_INTERNAL_530cfcef_4_k_cu_8aa426076thrust24THRUST_300001_SM_1000_NS12placeholders2_7E,@object
	.size		_ZN34_INTERNAL_530cfcef_4_k_cu_8aa426076thrust24THRUST_300001_SM_1000_NS12placeholders2_7E,(_ZN34_INTERNAL_530cfcef_4_k_cu_8aa426074cuda3std3__45__cpo5crendE - _ZN34_INTERNAL_530cfcef_4_k_cu_8aa426076thrust24THRUST_300001_SM_1000_NS12placeholders2_7E)
_ZN34_INTERNAL_530cfcef_4_k_cu_8aa426076thrust24THRUST_300001_SM_1000_NS12placeholders2_7E:
	.zero		1
	.type		_ZN34_INTERNAL_530cfcef_4_k_cu_8aa426074cuda3std3__45__cpo5crendE,@object
	.size		_ZN34_INTERNAL_530cfcef_4_k_cu_8aa426074cuda3std3__45__cpo5crendE,(_ZN34_INTERNAL_530cfcef_4_k_cu_8aa426074cuda3std6ranges3__45__cpo4prevE - _ZN34_INTERNAL_530cfcef_4_k_cu_8aa426074cuda3std3__45__cpo5crendE)
_ZN34_INTERNAL_530cfcef_4_k_cu_8aa426074cuda3std3__45__cpo5crendE:
	.zero		1
	.type		_ZN34_INTERNAL_530cfcef_4_k_cu_8aa426074cuda3std6ranges3__45__cpo4prevE,@object
	.size		_ZN34_INTERNAL_530cfcef_4_k_cu_8aa426074cuda3std6ranges3__45__cpo4prevE,(_ZN34_INTERNAL_530cfcef_4_k_cu_8aa426074cuda3std6ranges3__45__cpo9iter_moveE - _ZN34_INTERNAL_530cfcef_4_k_cu_8aa426074cuda3std6ranges3__45__cpo4prevE)
_ZN34_INTERNAL_530cfcef_4_k_cu_8aa426074cuda3std6ranges3__45__cpo4prevE:
	.zero		1
	.type		_ZN34_INTERNAL_530cfcef_4_k_cu_8aa426074cuda3std6ranges3__45__cpo9iter_moveE,@object
	.size		_ZN34_INTERNAL_530cfcef_4_k_cu_8aa426074cuda3std6ranges3__45__cpo9iter_moveE,(_ZN34_INTERNAL_530cfcef_4_k_cu_8aa426076thrust24THRUST_300001_SM_1000_NS6system6detail10sequential3seqE - _ZN34_INTERNAL_530cfcef_4_k_cu_8aa426074cuda3std6ranges3__45__cpo9iter_moveE)
_ZN34_INTERNAL_530cfcef_4_k_cu_8aa426074cuda3std6ranges3__45__cpo9iter_moveE:
	.zero		1
	.type		_ZN34_INTERNAL_530cfcef_4_k_cu_8aa426076thrust24THRUST_300001_SM_1000_NS6system6detail10sequential3seqE,@object
	.size		_ZN34_INTERNAL_530cfcef_4_k_cu_8aa426076thrust24THRUST_300001_SM_1000_NS6system6detail10sequential3seqE,(_ZN34_INTERNAL_530cfcef_4_k_cu_8aa426076thrust24THRUST_300001_SM_1000_NS12placeholders2_9E - _ZN34_INTERNAL_530cfcef_4_k_cu_8aa426076thrust24THRUST_300001_SM_1000_NS6system6detail10sequential3seqE)
_ZN34_INTERNAL_530cfcef_4_k_cu_8aa426076thrust24THRUST_300001_SM_1000_NS6system6detail10sequential3seqE:
	.zero		1
	.type		_ZN34_INTERNAL_530cfcef_4_k_cu_8aa426076thrust24THRUST_300001_SM_1000_NS12placeholders2_9E,@object
	.size		_ZN34_INTERNAL_530cfcef_4_k_cu_8aa426076thrust24THRUST_300001_SM_1000_NS12placeholders2_9E,(_ZN34_INTERNAL_530cfcef_4_k_cu_8aa426074cuda3std3__419piecewise_constructE - _ZN34_INTERNAL_530cfcef_4_k_cu_8aa426076thrust24THRUST_300001_SM_1000_NS12placeholders2_9E)
_ZN34_INTERNAL_530cfcef_4_k_cu_8aa426076thrust24THRUST_300001_SM_1000_NS12placeholders2_9E:
	.zero		1
	.type		_ZN34_INTERNAL_530cfcef_4_k_cu_8aa426074cuda3std3__419piecewise_constructE,@object
	.size		_ZN34_INTERNAL_530cfcef_4_k_cu_8aa426074cuda3std3__419piecewise_constructE,(_ZN34_INTERNAL_530cfcef_4_k_cu_8aa426074cuda3std6ranges3__45__cpo5cdataE - _ZN34_INTERNAL_530cfcef_4_k_cu_8aa426074cuda3std3__419piecewise_constructE)
_ZN34_INTERNAL_530cfcef_4_k_cu_8aa426074cuda3std3__419piecewise_constructE:
	.zero		1
	.type		_ZN34_INTERNAL_530cfcef_4_k_cu_8aa426074cuda3std6ranges3__45__cpo5cdataE,@object
	.size		_ZN34_INTERNAL_530cfcef_4_k_cu_8aa426074cuda3std6ranges3__45__cpo5cdataE,(_ZN34_INTERNAL_530cfcef_4_k_cu_8aa426076thrust24THRUST_300001_SM_1000_NS12placeholders2_1E - _ZN34_INTERNAL_530cfcef_4_k_cu_8aa426074cuda3std6ranges3__45__cpo5cdataE)
_ZN34_INTERNAL_530cfcef_4_k_cu_8aa426074cuda3std6ranges3__45__cpo5cdataE:
	.zero		1
	.type		_ZN34_INTERNAL_530cfcef_4_k_cu_8aa426076thrust24THRUST_300001_SM_1000_NS12placeholders2_1E,@object
	.size		_ZN34_INTERNAL_530cfcef_4_k_cu_8aa426076thrust24THRUST_300001_SM_1000_NS12placeholders2_1E,(_ZN34_INTERNAL_530cfcef_4_k_cu_8aa426074cuda3std3__45__cpo3endE - _ZN34_INTERNAL_530cfcef_4_k_cu_8aa426076thrust24THRUST_300001_SM_1000_NS12placeholders2_1E)
_ZN34_INTERNAL_530cfcef_4_k_cu_8aa426076thrust24THRUST_300001_SM_1000_NS12placeholders2_1E:
	.zero		1
	.type		_ZN34_INTERNAL_530cfcef_4_k_cu_8aa426074cuda3std3__45__cpo3endE,@object
	.size		_ZN34_INTERNAL_530cfcef_4_k_cu_8aa426074cuda3std3__45__cpo3endE,(_ZN34_INTERNAL_530cfcef_4_k_cu_8aa426074cuda3std6ranges3__45__cpo3endE - _ZN34_INTERNAL_530cfcef_4_k_cu_8aa426074cuda3std3__45__cpo3endE)
_ZN34_INTERNAL_530cfcef_4_k_cu_8aa426074cuda3std3__45__cpo3endE:
	.zero		1
	.type		_ZN34_INTERNAL_530cfcef_4_k_cu_8aa426074cuda3std6ranges3__45__cpo3endE,@object
	.size		_ZN34_INTERNAL_530cfcef_4_k_cu_8aa426074cuda3std6ranges3__45__cpo3endE,(_ZN34_INTERNAL_530cfcef_4_k_cu_8aa426076thrust24THRUST_300001_SM_1000_NS12placeholders2_5E - _ZN34_INTERNAL_530cfcef_4_k_cu_8aa426074cuda3std6ranges3__45__cpo3endE)
_ZN34_INTERNAL_530cfcef_4_k_cu_8aa426074cuda3std6ranges3__45__cpo3endE:
	.zero		1
	.type		_ZN34_INTERNAL_530cfcef_4_k_cu_8aa426076thrust24THRUST_300001_SM_1000_NS12placeholders2_5E,@object
	.size		_ZN34_INTERNAL_530cfcef_4_k_cu_8aa426076thrust24THRUST_300001_SM_1000_NS12placeholders2_5E,(_ZN34_INTERNAL_530cfcef_4_k_cu_8aa426074cuda3std3__45__cpo4rendE - _ZN34_INTERNAL_530cfcef_4_k_cu_8aa426076thrust24THRUST_300001_SM_1000_NS12placeholders2_5E)
_ZN34_INTERNAL_530cfcef_4_k_cu_8aa426076thrust24THRUST_300001_SM_1000_NS12placeholders2_5E:
	.zero		1
	.type		_ZN34_INTERNAL_530cfcef_4_k_cu_8aa426074cuda3std3__45__cpo4rendE,@object
	.size		_ZN34_INTERNAL_530cfcef_4_k_cu_8aa426074cuda3std3__45__cpo4rendE,(_ZN34_INTERNAL_530cfcef_4_k_cu_8aa426074cuda3std6ranges3__45__cpo9iter_swapE - _ZN34_INTERNAL_530cfcef_4_k_cu_8aa426074cuda3std3__45__cpo4rendE)
_ZN34_INTERNAL_530cfcef_4_k_cu_8aa426074cuda3std3__45__cpo4rendE:
	.zero		1
	.type		_ZN34_INTERNAL_530cfcef_4_k_cu_8aa426074cuda3std6ranges3__45__cpo9iter_swapE,@object
	.size		_ZN34_INTERNAL_530cfcef_4_k_cu_8aa426074cuda3std6ranges3__45__cpo9iter_swapE,(_ZN34_INTERNAL_530cfcef_4_k_cu_8aa426074cuda3std3__48unexpectE - _ZN34_INTERNAL_530cfcef_4_k_cu_8aa426074cuda3std6ranges3__45__cpo9iter_swapE)
_ZN34_INTERNAL_530cfcef_4_k_cu_8aa426074cuda3std6ranges3__45__cpo9iter_swapE:
	.zero		1
	.type		_ZN34_INTERNAL_530cfcef_4_k_cu_8aa426074cuda3std3__48unexpectE,@object
	.size		_ZN34_INTERNAL_530cfcef_4_k_cu_8aa426074cuda3std3__48unexpectE,(_ZN34_INTERNAL_530cfcef_4_k_cu_8aa426076thrust24THRUST_300001_SM_1000_NS8cuda_cub3parE - _ZN34_INTERNAL_530cfcef_4_k_cu_8aa426074cuda3std3__48unexpectE)
_ZN34_INTERNAL_530cfcef_4_k_cu_8aa426074cuda3std3__48unexpectE:
	.zero		1
	.type		_ZN34_INTERNAL_530cfcef_4_k_cu_8aa426076thrust24THRUST_300001_SM_1000_NS8cuda_cub3parE,@object
	.size		_ZN34_INTERNAL_530cfcef_4_k_cu_8aa426076thrust24THRUST_300001_SM_1000_NS8cuda_cub3parE,(.L_29 - _ZN34_INTERNAL_530cfcef_4_k_cu_8aa426076thrust24THRUST_300001_SM_1000_NS8cuda_cub3parE)
_ZN34_INTERNAL_530cfcef_4_k_cu_8aa426076thrust24THRUST_300001_SM_1000_NS8cuda_cub3parE:
	.zero		1
.L_29:


//--------------------- .nv.constant0._ZN3cub18CUB_300001_SM_10006detail11EmptyKernelIvEEvv --------------------------
	.section	.nv.constant0._ZN3cub18CUB_300001_SM_10006detail11EmptyKernelIvEEvv,"a",@progbits
	.sectionflags	@""
	.align	4
.nv.constant0._ZN3cub18CUB_300001_SM_10006detail11EmptyKernelIvEEvv:
	.zero		896


//--------------------- .nv.constant0._Z7kernFooPii --------------------------
	.section	.nv.constant0._Z7kernFooPii,"a",@progbits
	.sectionflags	@""
	.align	4
.nv.constant0._Z7kernFooPii:
	.zero		908


//--------------------- SYMBOLS --------------------------

	.type		.nv.reservedSmem.offset0,@object
	.size		.nv.reservedSmem.offset0,0x4
	.type		vprintf,@function
